//
// Generated by NVIDIA NVVM Compiler
//
// Compiler Build ID: CL-36424714
// Cuda compilation tools, release 13.0, V13.0.88
// Based on NVVM 20.0.0
//

.version 9.0
.target sm_100
.address_size 64

	// .globl	_Z15matrixMulKernelPKfS0_Pfiii
// _ZZ15matrixMulKernelPKfS0_PfiiiE3Mds has been demoted
// _ZZ15matrixMulKernelPKfS0_PfiiiE3Nds has been demoted

.visible .entry _Z15matrixMulKernelPKfS0_Pfiii(
	.param .u64 .ptr .align 1 _Z15matrixMulKernelPKfS0_Pfiii_param_0,
	.param .u64 .ptr .align 1 _Z15matrixMulKernelPKfS0_Pfiii_param_1,
	.param .u64 .ptr .align 1 _Z15matrixMulKernelPKfS0_Pfiii_param_2,
	.param .u32 _Z15matrixMulKernelPKfS0_Pfiii_param_3,
	.param .u32 _Z15matrixMulKernelPKfS0_Pfiii_param_4,
	.param .u32 _Z15matrixMulKernelPKfS0_Pfiii_param_5
)
{
	.reg .pred 	%p<12>;
	.reg .b32 	%r<43>;
	.reg .b32 	%f<63>;
	.reg .b64 	%rd<13>;
	// demoted variable
	.shared .align 4 .b8 _ZZ15matrixMulKernelPKfS0_PfiiiE3Mds[1024];
	// demoted variable
	.shared .align 4 .b8 _ZZ15matrixMulKernelPKfS0_PfiiiE3Nds[1024];
	ld.param.u64 	%rd3, [_Z15matrixMulKernelPKfS0_Pfiii_param_0];
	ld.param.u64 	%rd4, [_Z15matrixMulKernelPKfS0_Pfiii_param_1];
	ld.param.u64 	%rd5, [_Z15matrixMulKernelPKfS0_Pfiii_param_2];
	ld.param.u32 	%r24, [_Z15matrixMulKernelPKfS0_Pfiii_param_3];
	ld.param.u32 	%r25, [_Z15matrixMulKernelPKfS0_Pfiii_param_4];
	ld.param.u32 	%r26, [_Z15matrixMulKernelPKfS0_Pfiii_param_5];
	mov.u32 	%r27, %ctaid.x;
	mov.u32 	%r28, %ctaid.y;
	mov.u32 	%r38, %tid.x;
	mov.u32 	%r40, %tid.y;
	shl.b32 	%r29, %r28, 4;
	add.s32 	%r3, %r29, %r40;
	shl.b32 	%r4, %r27, 4;
	add.s32 	%r5, %r4, %r38;
	setp.lt.s32 	%p1, %r25, 1;
	mov.f32 	%f62, 0f00000000;
	@%p1 bra 	$L__BB0_7;
	add.s32 	%r30, %r25, 15;
	shr.u32 	%r31, %r30, 4;
	shl.b32 	%r32, %r40, 6;
	mov.u32 	%r33, _ZZ15matrixMulKernelPKfS0_PfiiiE3Mds;
	add.s32 	%r6, %r33, %r32;
	shl.b32 	%r34, %r38, 2;
	add.s32 	%r7, %r6, %r34;
	mov.u32 	%r35, _ZZ15matrixMulKernelPKfS0_PfiiiE3Nds;
	add.s32 	%r9, %r35, %r34;
	add.s32 	%r8, %r9, %r32;
	neg.s32 	%r42, %r31;
	mad.lo.s32 	%r36, %r40, %r26, %r38;
	add.s32 	%r41, %r36, %r4;
	shl.b32 	%r12, %r26, 4;
	mad.lo.s32 	%r39, %r25, %r3, %r38;
	cvta.to.global.u64 	%rd1, %rd3;
	cvta.to.global.u64 	%rd2, %rd4;
	mov.f32 	%f62, 0f00000000;
$L__BB0_2:
	setp.ge.s32 	%p2, %r3, %r24;
	setp.ge.s32 	%p3, %r38, %r25;
	mov.f32 	%f60, 0f00000000;
	or.pred  	%p4, %p2, %p3;
	@%p4 bra 	$L__BB0_4;
	mul.wide.u32 	%rd6, %r39, 4;
	add.s64 	%rd7, %rd1, %rd6;
	ld.global.f32 	%f60, [%rd7];
$L__BB0_4:
	setp.ge.s32 	%p5, %r5, %r26;
	st.shared.f32 	[%r7], %f60;
	setp.ge.s32 	%p6, %r40, %r25;
	mov.f32 	%f61, 0f00000000;
	or.pred  	%p7, %p6, %p5;
	@%p7 bra 	$L__BB0_6;
	mul.wide.s32 	%rd8, %r41, 4;
	add.s64 	%rd9, %rd2, %rd8;
	ld.global.f32 	%f61, [%rd9];
$L__BB0_6:
	st.shared.f32 	[%r8], %f61;
	bar.sync 	0;
	ld.shared.f32 	%f12, [%r6];
	ld.shared.f32 	%f13, [%r9];
	fma.rn.f32 	%f14, %f12, %f13, %f62;
	ld.shared.f32 	%f15, [%r6+4];
	ld.shared.f32 	%f16, [%r9+64];
	fma.rn.f32 	%f17, %f15, %f16, %f14;
	ld.shared.f32 	%f18, [%r6+8];
	ld.shared.f32 	%f19, [%r9+128];
	fma.rn.f32 	%f20, %f18, %f19, %f17;
	ld.shared.f32 	%f21, [%r6+12];
	ld.shared.f32 	%f22, [%r9+192];
	fma.rn.f32 	%f23, %f21, %f22, %f20;
	ld.shared.f32 	%f24, [%r6+16];
	ld.shared.f32 	%f25, [%r9+256];
	fma.rn.f32 	%f26, %f24, %f25, %f23;
	ld.shared.f32 	%f27, [%r6+20];
	ld.shared.f32 	%f28, [%r9+320];
	fma.rn.f32 	%f29, %f27, %f28, %f26;
	ld.shared.f32 	%f30, [%r6+24];
	ld.shared.f32 	%f31, [%r9+384];
	fma.rn.f32 	%f32, %f30, %f31, %f29;
	ld.shared.f32 	%f33, [%r6+28];
	ld.shared.f32 	%f34, [%r9+448];
	fma.rn.f32 	%f35, %f33, %f34, %f32;
	ld.shared.f32 	%f36, [%r6+32];
	ld.shared.f32 	%f37, [%r9+512];
	fma.rn.f32 	%f38, %f36, %f37, %f35;
	ld.shared.f32 	%f39, [%r6+36];
	ld.shared.f32 	%f40, [%r9+576];
	fma.rn.f32 	%f41, %f39, %f40, %f38;
	ld.shared.f32 	%f42, [%r6+40];
	ld.shared.f32 	%f43, [%r9+640];
	fma.rn.f32 	%f44, %f42, %f43, %f41;
	ld.shared.f32 	%f45, [%r6+44];
	ld.shared.f32 	%f46, [%r9+704];
	fma.rn.f32 	%f47, %f45, %f46, %f44;
	ld.shared.f32 	%f48, [%r6+48];
	ld.shared.f32 	%f49, [%r9+768];
	fma.rn.f32 	%f50, %f48, %f49, %f47;
	ld.shared.f32 	%f51, [%r6+52];
	ld.shared.f32 	%f52, [%r9+832];
	fma.rn.f32 	%f53, %f51, %f52, %f50;
	ld.shared.f32 	%f54, [%r6+56];
	ld.shared.f32 	%f55, [%r9+896];
	fma.rn.f32 	%f56, %f54, %f55, %f53;
	ld.shared.f32 	%f57, [%r6+60];
	ld.shared.f32 	%f58, [%r9+960];
	fma.rn.f32 	%f62, %f57, %f58, %f56;
	bar.sync 	0;
	add.s32 	%r42, %r42, 1;
	setp.ne.s32 	%p8, %r42, 0;
	add.s32 	%r41, %r41, %r12;
	add.s32 	%r40, %r40, 16;
	add.s32 	%r39, %r39, 16;
	add.s32 	%r38, %r38, 16;
	@%p8 bra 	$L__BB0_2;
$L__BB0_7:
	setp.ge.s32 	%p9, %r3, %r24;
	setp.ge.s32 	%p10, %r5, %r26;
	or.pred  	%p11, %p9, %p10;
	@%p11 bra 	$L__BB0_9;
	mad.lo.s32 	%r37, %r26, %r3, %r5;
	cvta.to.global.u64 	%rd10, %rd5;
	mul.wide.u32 	%rd11, %r37, 4;
	add.s64 	%rd12, %rd10, %rd11;
	st.global.f32 	[%rd12], %f62;
$L__BB0_9:
	ret;

}


// ===== COMPILED SASS (sm_100) =====

	.target	sm_100

	.elftype	@"ET_EXEC"


//--------------------- .note.nv.tkinfo           --------------------------
	.section	.note.nv.tkinfo,"",@"SHT_NOTE"
	.sectionflags	@"SHF_NOTE_NV_TKINFO"
	.tkinfo
        /*0018*/ 	.word	0x00000002
        /*0030*/ 	.string	""
        /*0030*/ 	.string	"ptxas"
        /*0030*/ 	.string	"Cuda compilation tools, release 13.0, V13.0.88"
        /*0030*/ 	.string	"Build cuda_13.0.r13.0/compiler.36424714_0"
        /*0030*/ 	.string	"-arch sm_100 -m 64 "



//--------------------- .note.nv.cuinfo           --------------------------
	.section	.note.nv.cuinfo,"",@"SHT_NOTE"
	.sectionflags	@"SHF_NOTE_NV_CUINFO"
        /*0018*/ 	.short	0x0002
        /*001a*/ 	.short	0x0064
        /*001c*/ 	.short	0x0082
	.zero		2


//--------------------- .nv.info                  --------------------------
	.section	.nv.info,"",@"SHT_CUDA_INFO"
	.align	4


	//----- nvinfo : EIATTR_REGCOUNT
	.align		4
        /*0000*/ 	.byte	0x04, 0x2f
        /*0002*/ 	.short	(.L_1 - .L_0)
	.align		4
.L_0:
        /*0004*/ 	.word	index@(_Z15matrixMulKernelPKfS0_Pfiii)
        /*0008*/ 	.word	0x00000020


	//----- nvinfo : EIATTR_FRAME_SIZE
	.align		4
.L_1:
        /*000c*/ 	.byte	0x04, 0x11
        /*000e*/ 	.short	(.L_3 - .L_2)
	.align		4
.L_2:
        /*0010*/ 	.word	index@(_Z15matrixMulKernelPKfS0_Pfiii)
        /*0014*/ 	.word	0x00000000


	//----- nvinfo : EIATTR_MIN_STACK_SIZE
	.align		4
.L_3:
        /*0018*/ 	.byte	0x04, 0x12
        /*001a*/ 	.short	(.L_5 - .L_4)
	.align		4
.L_4:
        /*001c*/ 	.word	index@(_Z15matrixMulKernelPKfS0_Pfiii)
        /*0020*/ 	.word	0x00000000
.L_5:


//--------------------- .nv.compat                --------------------------
	.section	.nv.compat,"",@"SHT_CUDA_COMPAT_INFO"
	.align	4
        /*0000*/ 	.byte	0x02, 0x09, 0x00, 0x00, 0x02, 0x02, 0x01, 0x00, 0x02, 0x05, 0x05, 0x00, 0x03, 0x07, 0x01, 0x01
        /*0010*/ 	.byte	0x02, 0x03, 0x00, 0x00, 0x02, 0x06, 0x01, 0x00, 0x04, 0x0b, 0x08, 0x00, 0x09, 0x00, 0x00, 0x00
        /*0020*/ 	.byte	0x00, 0x00, 0x00, 0x00


//--------------------- .nv.info._Z15matrixMulKernelPKfS0_Pfiii --------------------------
	.section	.nv.info._Z15matrixMulKernelPKfS0_Pfiii,"",@"SHT_CUDA_INFO"
	.sectionflags	@""
	.align	4


	//----- nvinfo : EIATTR_CUDA_API_VERSION
	.align		4
        /*0000*/ 	.byte	0x04, 0x37
        /*0002*/ 	.short	(.L_7 - .L_6)
.L_6:
        /*0004*/ 	.word	0x00000082


	//----- nvinfo : EIATTR_KPARAM_INFO
	.align		4
.L_7:
        /*0008*/ 	.byte	0x04, 0x17
        /*000a*/ 	.short	(.L_9 - .L_8)
.L_8:
        /*000c*/ 	.word	0x00000000
        /*0010*/ 	.short	0x0005
        /*0012*/ 	.short	0x0020
        /*0014*/ 	.byte	0x00, 0xf0, 0x11, 0x00


	//----- nvinfo : EIATTR_KPARAM_INFO
	.align		4
.L_9:
        /*0018*/ 	.byte	0x04, 0x17
        /*001a*/ 	.short	(.L_11 - .L_10)
.L_10:
        /*001c*/ 	.word	0x00000000
        /*0020*/ 	.short	0x0004
        /*0022*/ 	.short	0x001c
        /*0024*/ 	.byte	0x00, 0xf0, 0x11, 0x00


	//----- nvinfo : EIATTR_KPARAM_INFO
	.align		4
.L_11:
        /*0028*/ 	.byte	0x04, 0x17
        /*002a*/ 	.short	(.L_13 - .L_12)
.L_12:
        /*002c*/ 	.word	0x00000000
        /*0030*/ 	.short	0x0003
        /*0032*/ 	.short	0x0018
        /*0034*/ 	.byte	0x00, 0xf0, 0x11, 0x00


	//----- nvinfo : EIATTR_KPARAM_INFO
	.align		4
.L_13:
        /*0038*/ 	.byte	0x04, 0x17
        /*003a*/ 	.short	(.L_15 - .L_14)
.L_14:
        /*003c*/ 	.word	0x00000000
        /*0040*/ 	.short	0x0002
        /*0042*/ 	.short	0x0010
        /*0044*/ 	.byte	0x00, 0xf5, 0x21, 0x00


	//----- nvinfo : EIATTR_KPARAM_INFO
	.align		4
.L_15:
        /*0048*/ 	.byte	0x04, 0x17
        /*004a*/ 	.short	(.L_17 - .L_16)
.L_16:
        /*004c*/ 	.word	0x00000000
        /*0050*/ 	.short	0x0001
        /*0052*/ 	.short	0x0008
        /*0054*/ 	.byte	0x00, 0xf5, 0x21, 0x00


	//----- nvinfo : EIATTR_KPARAM_INFO
	.align		4
.L_17:
        /*0058*/ 	.byte	0x04, 0x17
        /*005a*/ 	.short	(.L_19 - .L_18)
.L_18:
        /*005c*/ 	.word	0x00000000
        /*0060*/ 	.short	0x0000
        /*0062*/ 	.short	0x0000
        /*0064*/ 	.byte	0x00, 0xf5, 0x21, 0x00


	//----- nvinfo : EIATTR_SPARSE_MMA_MASK
	.align		4
.L_19:
        /*0068*/ 	.byte	0x03, 0x50
        /*006a*/ 	.short	0x0000


	//----- nvinfo : EIATTR_MAXREG_COUNT
	.align		4
        /*006c*/ 	.byte	0x03, 0x1b
        /*006e*/ 	.short	0x00ff


	//----- nvinfo : EIATTR_NUM_BARRIERS
	.align		4
        /*0070*/ 	.byte	0x02, 0x4c
        /*0072*/ 	.byte	0x01
	.zero		1


	//----- nvinfo : EIATTR_MERCURY_ISA_VERSION
	.align		4
        /*0074*/ 	.byte	0x03, 0x5f
        /*0076*/ 	.short	0x0101


	//----- nvinfo : EIATTR_VRC_CTA_INIT_COUNT
	.align		4
        /*0078*/ 	.byte	0x02, 0x4a
	.zero		1
	.zero		1


	//----- nvinfo : EIATTR_EXIT_INSTR_OFFSETS
	.align		4
        /*007c*/ 	.byte	0x04, 0x1c
        /*007e*/ 	.short	(.L_21 - .L_20)


	//   ....[0]....
.L_20:
        /*0080*/ 	.word	0x000005e0


	//   ....[1]....
        /*0084*/ 	.word	0x00000630


	//----- nvinfo : EIATTR_CBANK_PARAM_SIZE
	.align		4
.L_21:
        /*0088*/ 	.byte	0x03, 0x19
        /*008a*/ 	.short	0x0024


	//----- nvinfo : EIATTR_PARAM_CBANK
	.align		4
        /*008c*/ 	.byte	0x04, 0x0a
        /*008e*/ 	.short	(.L_23 - .L_22)
	.align		4
.L_22:
        /*0090*/ 	.word	index@(.nv.constant0._Z15matrixMulKernelPKfS0_Pfiii)
        /*0094*/ 	.short	0x0380
        /*0096*/ 	.short	0x0024


	//----- nvinfo : EIATTR_SW_WAR
	.align		4
.L_23:
        /*0098*/ 	.byte	0x04, 0x36
        /*009a*/ 	.short	(.L_25 - .L_24)
.L_24:
        /*009c*/ 	.word	0x00000008
.L_25:


//--------------------- .nv.callgraph             --------------------------
	.section	.nv.callgraph,"",@"SHT_CUDA_CALLGRAPH"
	.align	4
	.sectionentsize	8
	.align		4
        /*0000*/ 	.word	0x00000000
	.align		4
        /*0004*/ 	.word	0xffffffff
	.align		4
        /*0008*/ 	.word	0x00000000
	.align		4
        /*000c*/ 	.word	0xfffffffe
	.align		4
        /*0010*/ 	.word	0x00000000
	.align		4
        /*0014*/ 	.word	0xfffffffd
	.align		4
        /*0018*/ 	.word	0x00000000
	.align		4
        /*001c*/ 	.word	0xfffffffc


//--------------------- .text._Z15matrixMulKernelPKfS0_Pfiii --------------------------
	.section	.text._Z15matrixMulKernelPKfS0_Pfiii,"ax",@progbits
	.align	128
        .global         _Z15matrixMulKernelPKfS0_Pfiii
        .type           _Z15matrixMulKernelPKfS0_Pfiii,@function
        .size           _Z15matrixMulKernelPKfS0_Pfiii,(.L_x_3 - _Z15matrixMulKernelPKfS0_Pfiii)
        .other          _Z15matrixMulKernelPKfS0_Pfiii,@"STO_CUDA_ENTRY STV_DEFAULT"
_Z15matrixMulKernelPKfS0_Pfiii:
.text._Z15matrixMulKernelPKfS0_Pfiii:
[----:B------:R-:W-:Y:S01]  /*0000*/  LDC R1, c[0x0][0x37c] ;  /* 0x0000df00ff017b82 */ /* 0x000fe20000000800 */
[----:B------:R-:W0:Y:S01]  /*0010*/  S2R R3, SR_CTAID.Y ;  /* 0x0000000000037919 */ /* 0x000e220000002600 */
[----:B------:R-:W1:Y:S01]  /*0020*/  LDCU UR10, c[0x0][0x39c] ;  /* 0x00007380ff0a77ac */ /* 0x000e620008000800 */
[----:B------:R-:W-:Y:S01]  /*0030*/  HFMA2 R21, -RZ, RZ, 0, 0 ;  /* 0x00000000ff157431 */ /* 0x000fe200000001ff */
[----:B------:R-:W0:Y:S01]  /*0040*/  S2R R13, SR_TID.Y ;  /* 0x00000000000d7919 */ /* 0x000e220000002200 */
[----:B------:R-:W2:Y:S01]  /*0050*/  LDCU UR14, c[0x0][0x3a0] ;  /* 0x00007400ff0e77ac */ /* 0x000ea20008000800 */
[----:B------:R-:W3:Y:S01]  /*0060*/  S2R R5, SR_CTAID.X ;  /* 0x0000000000057919 */ /* 0x000ee20000002500 */
[----:B------:R-:W4:Y:S01]  /*0070*/  LDCU.64 UR8, c[0x0][0x358] ;  /* 0x00006b00ff0877ac */ /* 0x000f220008000a00 */
[----:B------:R-:W3:Y:S01]  /*0080*/  S2R R0, SR_TID.X ;  /* 0x0000000000007919 */ /* 0x000ee20000002100 */
[----:B-1----:R-:W-:Y:S01]  /*0090*/  UISETP.GE.AND UP0, UPT, UR10, 0x1, UPT ;  /* 0x000000010a00788c */ /* 0x002fe2000bf06270 */
[----:B0-----:R-:W-:-:S02]  /*00a0*/  LEA R3, R3, R13, 0x4 ;  /* 0x0000000d03037211 */ /* 0x001fc400078e20ff */
[----:B---3--:R-:W-:-:S06]  /*00b0*/  LEA R2, R5, R0, 0x4 ;  /* 0x0000000005027211 */ /* 0x008fcc00078e20ff */
[----:B--2-4-:R-:W-:Y:S05]  /*00c0*/  BRA.U !UP0, `(.L_x_0) ;  /* 0x0000000508387547 */ /* 0x014fea000b800000 */
[----:B------:R-:W0:Y:S01]  /*00d0*/  S2UR UR7, SR_CgaCtaId ;  /* 0x00000000000779c3 */ /* 0x000e220000008800 */
[----:B------:R-:W1:Y:S01]  /*00e0*/  LDCU UR11, c[0x0][0x3a0] ;  /* 0x00007400ff0b77ac */ /* 0x000e620008000800 */
[----:B------:R-:W-:Y:S01]  /*00f0*/  MOV R21, RZ ;  /* 0x000000ff00157202 */ /* 0x000fe20000000f00 */
[----:B------:R-:W-:Y:S01]  /*0100*/  IMAD R12, R3, UR10, R0 ;  /* 0x0000000a030c7c24 */ /* 0x000fe2000f8e0200 */
[----:B------:R-:W-:Y:S01]  /*0110*/  UMOV UR5, 0x400 ;  /* 0x0000040000057882 */ /* 0x000fe20000000000 */
[----:B------:R-:W-:-:S03]  /*0120*/  UIADD3 UR4, UPT, UPT, UR10, 0xf, URZ ;  /* 0x0000000f0a047890 */ /* 0x000fc6000fffe0ff */
[----:B------:R-:W2:Y:S01]  /*0130*/  LDC R15, c[0x0][0x3a0] ;  /* 0x0000e800ff0f7b82 */ /* 0x000ea20000000800 */
[----:B------:R-:W-:Y:S02]  /*0140*/  UIADD3 UR6, UPT, UPT, UR5, 0x400, URZ ;  /* 0x0000040005067890 */ /* 0x000fe4000fffe0ff */
[----:B------:R-:W-:Y:S01]  /*0150*/  USHF.R.U32.HI UR4, URZ, 0x4, UR4 ;  /* 0x00000004ff047899 */ /* 0x000fe20008011604 */
[----:B------:R-:W3:Y:S03]  /*0160*/  LDCU.64 UR12, c[0x0][0x398] ;  /* 0x00007300ff0c77ac */ /* 0x000ee60008000a00 */
[----:B------:R-:W-:Y:S01]  /*0170*/  UIADD3 UR4, UPT, UPT, -UR4, URZ, URZ ;  /* 0x000000ff04047290 */ /* 0x000fe2000fffe1ff */
[----:B-1----:R-:W-:Y:S01]  /*0180*/  IMAD R18, R13, UR11, R0 ;  /* 0x0000000b0d127c24 */ /* 0x002fe2000f8e0200 */
[----:B0-----:R-:W-:-:S04]  /*0190*/  ULEA UR5, UR7, UR5, 0x18 ;  /* 0x0000000507057291 */ /* 0x001fc8000f8ec0ff */
[----:B------:R-:W-:Y:S01]  /*01a0*/  LEA R18, R5, R18, 0x4 ;  /* 0x0000001205127211 */ /* 0x000fe200078e20ff */
[----:B------:R-:W-:Y:S01]  /*01b0*/  ULEA UR6, UR7, UR6, 0x18 ;  /* 0x0000000607067291 */ /* 0x000fe2000f8ec0ff */
[----:B------:R-:W-:-:S05]  /*01c0*/  LEA R17, R13, UR5, 0x6 ;  /* 0x000000050d117c11 */ /* 0x000fca000f8e30ff */
[C---:B------:R-:W-:Y:S02]  /*01d0*/  LEA R16, R0.reuse, UR6, 0x2 ;  /* 0x0000000600107c11 */ /* 0x040fe4000f8e10ff */
[----:B------:R-:W-:Y:S02]  /*01e0*/  LEA R19, R0, R17, 0x2 ;  /* 0x0000001100137211 */ /* 0x000fe400078e10ff */
[----:B---3--:R-:W-:-:S07]  /*01f0*/  LEA R14, R13, R16, 0x6 ;  /* 0x000000100d0e7211 */ /* 0x008fce00078e30ff */
.L_x_1:
[----:B------:R-:W-:Y:S01]  /*0200*/  ISETP.GE.AND P1, PT, R0, UR13, PT ;  /* 0x0000000d00007c0c */ /* 0x000fe2000bf26270 */
[----:B------:R-:W-:Y:S01]  /*0210*/  HFMA2 R29, -RZ, RZ, 0, 0 ;  /* 0x00000000ff1d7431 */ /* 0x000fe200000001ff */
[----:B--2---:R-:W-:Y:S02]  /*0220*/  ISETP.GE.AND P0, PT, R2, R15, PT ;  /* 0x0000000f0200720c */ /* 0x004fe40003f06270 */
[----:B------:R-:W-:Y:S02]  /*0230*/  ISETP.GE.OR P1, PT, R3, UR12, P1 ;  /* 0x0000000c03007c0c */ /* 0x000fe40008f26670 */
[----:B------:R-:W-:Y:S02]  /*0240*/  ISETP.GE.OR P0, PT, R13, UR13, P0 ;  /* 0x0000000d0d007c0c */ /* 0x000fe40008706670 */
[----:B------:R-:W-:-:S09]  /*0250*/  MOV R22, RZ ;  /* 0x000000ff00167202 */ /* 0x000fd20000000f00 */
[----:B------:R-:W0:Y:S08]  /*0260*/  @!P1 LDC.64 R6, c[0x0][0x380] ;  /* 0x0000e000ff069b82 */ /* 0x000e300000000a00 */
[----:B------:R-:W1:Y:S01]  /*0270*/  @!P0 LDC.64 R4, c[0x0][0x388] ;  /* 0x0000e200ff048b82 */ /* 0x000e620000000a00 */
[----:B0-----:R-:W-:-:S05]  /*0280*/  @!P1 IMAD.WIDE.U32 R6, R12, 0x4, R6 ;  /* 0x000000040c069825 */ /* 0x001fca00078e0006 */
[----:B------:R-:W2:Y:S01]  /*0290*/  @!P1 LDG.E R22, desc[UR8][R6.64] ;  /* 0x0000000806169981 */ /* 0x000ea2000c1e1900 */
[----:B-1----:R-:W-:-:S05]  /*02a0*/  @!P0 IMAD.WIDE R24, R18, 0x4, R4 ;  /* 0x0000000412188825 */ /* 0x002fca00078e0204 */
[----:B------:R-:W3:Y:S01]  /*02b0*/  @!P0 LDG.E R29, desc[UR8][R24.64] ;  /* 0x00000008181d8981 */ /* 0x000ee2000c1e1900 */
[----:B------:R-:W-:-:S04]  /*02c0*/  UIADD3 UR4, UPT, UPT, UR4, 0x1, URZ ;  /* 0x0000000104047890 */ /* 0x000fc8000fffe0ff */
[----:B------:R-:W-:Y:S01]  /*02d0*/  UISETP.NE.AND UP0, UPT, UR4, URZ, UPT ;  /* 0x000000ff0400728c */ /* 0x000fe2000bf05270 */
[----:B------:R-:W-:Y:S02]  /*02e0*/  IADD3 R0, PT, PT, R0, 0x10, RZ ;  /* 0x0000001000007810 */ /* 0x000fe40007ffe0ff */
[----:B------:R-:W-:Y:S02]  /*02f0*/  IADD3 R13, PT, PT, R13, 0x10, RZ ;  /* 0x000000100d0d7810 */ /* 0x000fe40007ffe0ff */
[----:B------:R-:W-:Y:S02]  /*0300*/  IADD3 R12, PT, PT, R12, 0x10, RZ ;  /* 0x000000100c0c7810 */ /* 0x000fe40007ffe0ff */
[----:B------:R-:W-:Y:S01]  /*0310*/  LEA R18, R15, R18, 0x4 ;  /* 0x000000120f127211 */ /* 0x000fe200078e20ff */
[----:B--2---:R-:W-:Y:S04]  /*0320*/  STS [R19], R22 ;  /* 0x0000001613007388 */ /* 0x004fe80000000800 */
[----:B---3--:R-:W-:Y:S01]  /*0330*/  STS [R14], R29 ;  /* 0x0000001d0e007388 */ /* 0x008fe20000000800 */
[----:B------:R-:W-:Y:S06]  /*0340*/  BAR.SYNC.DEFER_BLOCKING 0x0 ;  /* 0x0000000000007b1d */ /* 0x000fec0000010000 */
[----:B------:R-:W-:Y:S04]  /*0350*/  LDS R28, [R16] ;  /* 0x00000000101c7984 */ /* 0x000fe80000000800 */
[----:B------:R-:W0:Y:S04]  /*0360*/  LDS.128 R8, [R17] ;  /* 0x0000000011087984 */ /* 0x000e280000000c00 */
[----:B------:R-:W1:Y:S04]  /*0370*/  LDS R29, [R16+0x40] ;  /* 0x00004000101d7984 */ /* 0x000e680000000800 */
[----:B------:R-:W2:Y:S04]  /*0380*/  LDS R27, [R16+0x80] ;  /* 0x00008000101b7984 */ /* 0x000ea80000000800 */
[----:B------:R-:W3:Y:S04]  /*0390*/  LDS R26, [R16+0xc0] ;  /* 0x0000c000101a7984 */ /* 0x000ee80000000800 */
[----:B------:R-:W-:Y:S04]  /*03a0*/  LDS R23, [R16+0x100] ;  /* 0x0001000010177984 */ /* 0x000fe80000000800 */
[----:B------:R-:W4:Y:S04]  /*03b0*/  LDS.128 R4, [R17+0x10] ;  /* 0x0000100011047984 */ /* 0x000f280000000c00 */
[----:B------:R-:W5:Y:S04]  /*03c0*/  LDS R20, [R16+0x140] ;  /* 0x0001400010147984 */ /* 0x000f680000000800 */
[----:B------:R-:W5:Y:S04]  /*03d0*/  LDS R25, [R16+0x180] ;  /* 0x0001800010197984 */ /* 0x000f680000000800 */
[----:B------:R-:W5:Y:S04]  /*03e0*/  LDS R22, [R16+0x1c0] ;  /* 0x0001c00010167984 */ /* 0x000f680000000800 */
[----:B------:R-:W-:Y:S01]  /*03f0*/  LDS R24, [R16+0x240] ;  /* 0x0002400010187984 */ /* 0x000fe20000000800 */
[----:B0-----:R-:W-:-:S03]  /*0400*/  FFMA R8, R8, R28, R21 ;  /* 0x0000001c08087223 */ /* 0x001fc60000000015 */
[----:B------:R-:W-:Y:S01]  /*0410*/  LDS R21, [R16+0x200] ;  /* 0x0002000010157984 */ /* 0x000fe20000000800 */
[----:B-1----:R-:W-:-:S04]  /*0420*/  FFMA R8, R29, R9, R8 ;  /* 0x000000091d087223 */ /* 0x002fc80000000008 */
[----:B--2---:R-:W-:-:S04]  /*0430*/  FFMA R27, R27, R10, R8 ;  /* 0x0000000a1b1b7223 */ /* 0x004fc80000000008 */
[----:B---3--:R-:W-:Y:S02]  /*0440*/  FFMA R27, R26, R11, R27 ;  /* 0x0000000b1a1b7223 */ /* 0x008fe4000000001b */
[----:B------:R-:W0:Y:S02]  /*0450*/  LDS.128 R8, [R17+0x20] ;  /* 0x0000200011087984 */ /* 0x000e240000000c00 */
[----:B----4-:R-:W-:-:S04]  /*0460*/  FFMA R23, R4, R23, R27 ;  /* 0x0000001704177223 */ /* 0x010fc8000000001b */
[----:B-----5:R-:W-:Y:S02]  /*0470*/  FFMA R20, R20, R5, R23 ;  /* 0x0000000514147223 */ /* 0x020fe40000000017 */
[----:B------:R-:W1:Y:S02]  /*0480*/  LDS R23, [R16+0x280] ;  /* 0x0002800010177984 */ /* 0x000e640000000800 */
[----:B------:R-:W-:Y:S02]  /*0490*/  FFMA R25, R25, R6, R20 ;  /* 0x0000000619197223 */ /* 0x000fe40000000014 */
[----:B------:R-:W2:Y:S02]  /*04a0*/  LDS R20, [R16+0x2c0] ;  /* 0x0002c00010147984 */ /* 0x000ea40000000800 */
[----:B------:R-:W-:Y:S02]  /*04b0*/  FFMA R27, R22, R7, R25 ;  /* 0x00000007161b7223 */ /* 0x000fe40000000019 */
[----:B------:R-:W-:Y:S04]  /*04c0*/  LDS R25, [R16+0x300] ;  /* 0x0003000010197984 */ /* 0x000fe80000000800 */
[----:B------:R-:W3:Y:S04]  /*04d0*/  LDS.128 R4, [R17+0x30] ;  /* 0x0000300011047984 */ /* 0x000ee80000000c00 */
[----:B------:R-:W4:Y:S01]  /*04e0*/  LDS R22, [R16+0x340] ;  /* 0x0003400010167984 */ /* 0x000f220000000800 */
[----:B0-----:R-:W-:-:S03]  /*04f0*/  FFMA R27, R8, R21, R27 ;  /* 0x00000015081b7223 */ /* 0x001fc6000000001b */
[----:B------:R-:W0:Y:S04]  /*0500*/  LDS R21, [R16+0x380] ;  /* 0x0003800010157984 */ /* 0x000e280000000800 */
[----:B------:R-:W5:Y:S01]  /*0510*/  LDS R8, [R16+0x3c0] ;  /* 0x0003c00010087984 */ /* 0x000f620000000800 */
[----:B------:R-:W-:-:S04]  /*0520*/  FFMA R24, R24, R9, R27 ;  /* 0x0000000918187223 */ /* 0x000fc8000000001b */
[----:B-1----:R-:W-:-:S04]  /*0530*/  FFMA R23, R23, R10, R24 ;  /* 0x0000000a17177223 */ /* 0x002fc80000000018 */
[----:B--2---:R-:W-:-:S04]  /*0540*/  FFMA R11, R20, R11, R23 ;  /* 0x0000000b140b7223 */ /* 0x004fc80000000017 */
[----:B---3--:R-:W-:-:S04]  /*0550*/  FFMA R11, R4, R25, R11 ;  /* 0x00000019040b7223 */ /* 0x008fc8000000000b */
[----:B----4-:R-:W-:-:S04]  /*0560*/  FFMA R22, R22, R5, R11 ;  /* 0x0000000516167223 */ /* 0x010fc8000000000b */
[----:B0-----:R-:W-:-:S04]  /*0570*/  FFMA R21, R21, R6, R22 ;  /* 0x0000000615157223 */ /* 0x001fc80000000016 */
[----:B-----5:R-:W-:Y:S01]  /*0580*/  FFMA R21, R8, R7, R21 ;  /* 0x0000000708157223 */ /* 0x020fe20000000015 */
[----:B------:R-:W-:Y:S06]  /*0590*/  BAR.SYNC.DEFER_BLOCKING 0x0 ;  /* 0x0000000000007b1d */ /* 0x000fec0000010000 */
[----:B------:R-:W-:Y:S05]  /*05a0*/  BRA.U UP0, `(.L_x_1) ;  /* 0xfffffffd00147547 */ /* 0x000fea000b83ffff */
.L_x_0:
[----:B------:R-:W0:Y:S01]  /*05b0*/  LDCU UR4, c[0x0][0x398] ;  /* 0x00007300ff0477ac */ /* 0x000e220008000800 */
[----:B------:R-:W-:-:S04]  /*05c0*/  ISETP.GE.AND P0, PT, R2, UR14, PT ;  /* 0x0000000e02007c0c */ /* 0x000fc8000bf06270 */
[----:B0-----:R-:W-:-:S13]  /*05d0*/  ISETP.GE.OR P0, PT, R3, UR4, P0 ;  /* 0x0000000403007c0c */ /* 0x001fda0008706670 */
[----:B------:R-:W-:Y:S05]  /*05e0*/  @P0 EXIT ;  /* 0x000000000000094d */ /* 0x000fea0003800000 */
[----:B------:R-:W0:Y:S01]  /*05f0*/  LDC.64 R4, c[0x0][0x390] ;  /* 0x0000e400ff047b82 */ /* 0x000e220000000a00 */
[----:B------:R-:W-:-:S04]  /*0600*/  IMAD R3, R3, UR14, R2 ;  /* 0x0000000e03037c24 */ /* 0x000fc8000f8e0202 */
[----:B0-----:R-:W-:-:S05]  /*0610*/  IMAD.WIDE.U32 R2, R3, 0x4, R4 ;  /* 0x0000000403027825 */ /* 0x001fca00078e0004 */
[----:B------:R-:W-:Y:S01]  /*0620*/  STG.E desc[UR8][R2.64], R21 ;  /* 0x0000001502007986 */ /* 0x000fe2000c101908 */
[----:B------:R-:W-:Y:S05]  /*0630*/  EXIT ;  /* 0x000000000000794d */ /* 0x000fea0003800000 */
.L_x_2:
[----:B------:R-:W-:-:S00]  /*0640*/  BRA `(.L_x_2) ;  /* 0xfffffffc00fc7947 */ /* 0x000fc0000383ffff */
[----:B------:R-:W-:-:S00]  /*0650*/  NOP ;  /* 0x0000000000007918 */ /* 0x000fc00000000000 */
        /* <DEDUP_REMOVED lines=10> */
.L_x_3:


//--------------------- .nv.shared._Z15matrixMulKernelPKfS0_Pfiii --------------------------
	.section	.nv.shared._Z15matrixMulKernelPKfS0_Pfiii,"aw",@nobits
	.sectionflags	@""
	.align	4
.nv.shared._Z15matrixMulKernelPKfS0_Pfiii:
	.zero		3072


//--------------------- .nv.shared.reserved.0     --------------------------
	.section	.nv.shared.reserved.0,"aw",@nobits
	.weak		__nv_reservedSMEM_offset_0_alias
	.size		__nv_reservedSMEM_offset_0_alias, 0, 64
	.other		__nv_reservedSMEM_offset_0_alias,@"STO_CUDA_RESERVED_SHARED STV_DEFAULT"
__nv_reservedSMEM_offset_0_alias:
	.zero		0
	.zero		64


//--------------------- .nv.constant0._Z15matrixMulKernelPKfS0_Pfiii --------------------------
	.section	.nv.constant0._Z15matrixMulKernelPKfS0_Pfiii,"a",@progbits
	.sectionflags	@""
	.align	4
.nv.constant0._Z15matrixMulKernelPKfS0_Pfiii:
	.zero		932


//--------------------- SYMBOLS --------------------------

	.type		.nv.reservedSmem.offset0,@object
	.size		.nv.reservedSmem.offset0,0x4
	.type		.nv.reservedSmem.cap,@object
	.size		.nv.reservedSmem.cap,0x4
